//
// Generated by NVIDIA NVVM Compiler
//
// Compiler Build ID: CL-36424714
// Cuda compilation tools, release 13.0, V13.0.88
// Based on NVVM 20.0.0
//

.version 9.0
.target sm_100
.address_size 64

	// .globl	_Z4linkPPfPPi
.extern .func  (.param .b32 func_retval0) vprintf
(
	.param .b64 vprintf_param_0,
	.param .b64 vprintf_param_1
)
;
.global .align 1 .b8 $str[40] = {97, 108, 108, 111, 99, 97, 116, 101, 32, 109, 111, 114, 101, 32, 115, 112, 97, 99, 101, 32, 102, 111, 114, 32, 112, 111, 116, 67, 111, 110, 32, 112, 111, 115, 32, 37, 52, 100, 10};

.visible .entry _Z4linkPPfPPi(
	.param .u64 .ptr .align 1 _Z4linkPPfPPi_param_0,
	.param .u64 .ptr .align 1 _Z4linkPPfPPi_param_1
)
{
	.local .align 8 .b8 	__local_depot0[8];
	.reg .b64 	%SP;
	.reg .b64 	%SPL;
	.reg .pred 	%p<77>;
	.reg .b32 	%r<103>;
	.reg .b64 	%rd<58>;

	mov.u64 	%SPL, __local_depot0;
	cvta.local.u64 	%SP, %SPL;
	ld.param.u64 	%rd8, [_Z4linkPPfPPi_param_1];
	cvta.to.global.u64 	%rd9, %rd8;
	ld.global.u64 	%rd10, [%rd9+56];
	ld.u32 	%r1, [%rd10];
	ld.global.u64 	%rd11, [%rd9+96];
	ld.global.u64 	%rd1, [%rd9+104];
	ld.global.u64 	%rd12, [%rd9+112];
	ld.global.u64 	%rd13, [%rd9+120];
	ld.u32 	%r2, [%rd13];
	ld.global.u64 	%rd14, [%rd9+128];
	ld.u32 	%r3, [%rd14];
	ld.global.u64 	%rd15, [%rd9+136];
	ld.u32 	%r4, [%rd15];
	ld.global.u64 	%rd16, [%rd9+248];
	ld.global.u64 	%rd2, [%rd9+256];
	ld.global.u64 	%rd17, [%rd9+264];
	mov.u32 	%r5, %ctaid.x;
	mov.u32 	%r47, %tid.x;
	mul.wide.u32 	%rd18, %r5, 4;
	add.s64 	%rd19, %rd16, %rd18;
	ld.u32 	%r48, [%rd19];
	mul.lo.s32 	%r49, %r2, %r47;
	mul.lo.s32 	%r50, %r49, %r3;
	mad.lo.s32 	%r51, %r50, %r4, %r48;
	mul.wide.s32 	%rd20, %r51, 4;
	add.s64 	%rd21, %rd12, %rd20;
	ld.u32 	%r6, [%rd21];
	mul.wide.s32 	%rd22, %r6, 4;
	add.s64 	%rd23, %rd11, %rd22;
	ld.u32 	%r7, [%rd23];
	setp.ne.s32 	%p1, %r47, 0;
	add.s64 	%rd3, %rd17, %rd18;
	@%p1 bra 	$L__BB0_2;
	mov.b32 	%r52, 0;
	st.u32 	[%rd3], %r52;
$L__BB0_2:
	bar.sync 	0;
	setp.lt.s32 	%p2, %r7, 1;
	@%p2 bra 	$L__BB0_49;
	mul.lo.s32 	%r54, %r3, %r2;
	mul.lo.s32 	%r8, %r54, %r4;
	add.s32 	%r9, %r5, -1;
	add.s32 	%r10, %r1, -1;
	add.s32 	%r11, %r5, 1;
	mul.lo.s32 	%r12, %r5, 2000;
	and.b32  	%r13, %r7, 3;
	setp.lt.u32 	%p3, %r7, 4;
	mov.b32 	%r100, 0;
	@%p3 bra 	$L__BB0_38;
	and.b32  	%r100, %r7, 2147483644;
	neg.s32 	%r99, %r100;
	add.u64 	%rd25, %SP, 0;
	mov.u64 	%rd27, $str;
	mul.wide.s32 	%rd5, %r8, 4;
	mov.u32 	%r98, %r6;
$L__BB0_5:
	mul.wide.s32 	%rd24, %r98, 4;
	add.s64 	%rd4, %rd1, %rd24;
	ld.u32 	%r55, [%rd4];
	setp.ge.s32 	%p4, %r5, %r55;
	@%p4 bra 	$L__BB0_13;
	rem.s32 	%r19, %r5, %r1;
	setp.ne.s32 	%p5, %r19, 0;
	setp.eq.s32 	%p6, %r55, %r9;
	and.pred  	%p7, %p5, %p6;
	@%p7 bra 	$L__BB0_13;
	rem.s32 	%r20, %r55, %r1;
	setp.ne.s32 	%p8, %r20, 0;
	add.s32 	%r56, %r55, -1;
	setp.eq.s32 	%p9, %r5, %r56;
	and.pred  	%p10, %p8, %p9;
	@%p10 bra 	$L__BB0_13;
	setp.ne.s32 	%p11, %r19, %r10;
	setp.eq.s32 	%p12, %r55, %r11;
	and.pred  	%p13, %p11, %p12;
	@%p13 bra 	$L__BB0_13;
	setp.ne.s32 	%p14, %r20, %r10;
	add.s32 	%r59, %r55, 1;
	setp.eq.s32 	%p15, %r5, %r59;
	and.pred  	%p16, %p14, %p15;
	@%p16 bra 	$L__BB0_13;
	atom.add.u32 	%r21, [%rd3], 1;
	setp.lt.s32 	%p17, %r21, 1999;
	@%p17 bra 	$L__BB0_12;
	cvta.to.local.u64 	%rd26, %rd25;
	st.local.u32 	[%rd26], %r21;
	cvta.global.u64 	%rd28, %rd27;
	{ // callseq 0, 0
	.param .b64 param0;
	st.param.b64 	[param0], %rd28;
	.param .b64 param1;
	st.param.b64 	[param1], %rd25;
	.param .b32 retval0;
	call.uni (retval0), 
	vprintf, 
	(
	param0, 
	param1
	);
	ld.param.b32 	%r60, [retval0];
	} // callseq 0
$L__BB0_12:
	add.s32 	%r62, %r21, %r12;
	mul.wide.s32 	%rd29, %r62, 4;
	add.s64 	%rd30, %rd2, %rd29;
	st.u32 	[%rd30], %r55;
$L__BB0_13:
	add.s64 	%rd6, %rd4, %rd5;
	ld.u32 	%r63, [%rd6];
	setp.ge.s32 	%p18, %r5, %r63;
	@%p18 bra 	$L__BB0_21;
	rem.s32 	%r23, %r5, %r1;
	setp.ne.s32 	%p19, %r23, 0;
	setp.eq.s32 	%p20, %r63, %r9;
	and.pred  	%p21, %p19, %p20;
	@%p21 bra 	$L__BB0_21;
	rem.s32 	%r24, %r63, %r1;
	setp.ne.s32 	%p22, %r24, 0;
	add.s32 	%r64, %r63, -1;
	setp.eq.s32 	%p23, %r5, %r64;
	and.pred  	%p24, %p22, %p23;
	@%p24 bra 	$L__BB0_21;
	setp.ne.s32 	%p25, %r23, %r10;
	setp.eq.s32 	%p26, %r63, %r11;
	and.pred  	%p27, %p25, %p26;
	@%p27 bra 	$L__BB0_21;
	setp.ne.s32 	%p28, %r24, %r10;
	add.s32 	%r67, %r63, 1;
	setp.eq.s32 	%p29, %r5, %r67;
	and.pred  	%p30, %p28, %p29;
	@%p30 bra 	$L__BB0_21;
	atom.add.u32 	%r25, [%rd3], 1;
	setp.lt.s32 	%p31, %r25, 1999;
	@%p31 bra 	$L__BB0_20;
	cvta.to.local.u64 	%rd32, %rd25;
	st.local.u32 	[%rd32], %r25;
	cvta.global.u64 	%rd34, %rd27;
	{ // callseq 1, 0
	.param .b64 param0;
	st.param.b64 	[param0], %rd34;
	.param .b64 param1;
	st.param.b64 	[param1], %rd25;
	.param .b32 retval0;
	call.uni (retval0), 
	vprintf, 
	(
	param0, 
	param1
	);
	ld.param.b32 	%r68, [retval0];
	} // callseq 1
$L__BB0_20:
	add.s32 	%r70, %r25, %r12;
	mul.wide.s32 	%rd35, %r70, 4;
	add.s64 	%rd36, %rd2, %rd35;
	st.u32 	[%rd36], %r63;
$L__BB0_21:
	add.s64 	%rd7, %rd6, %rd5;
	ld.u32 	%r71, [%rd7];
	setp.ge.s32 	%p32, %r5, %r71;
	@%p32 bra 	$L__BB0_29;
	rem.s32 	%r27, %r5, %r1;
	setp.ne.s32 	%p33, %r27, 0;
	setp.eq.s32 	%p34, %r71, %r9;
	and.pred  	%p35, %p33, %p34;
	@%p35 bra 	$L__BB0_29;
	rem.s32 	%r28, %r71, %r1;
	setp.ne.s32 	%p36, %r28, 0;
	add.s32 	%r72, %r71, -1;
	setp.eq.s32 	%p37, %r5, %r72;
	and.pred  	%p38, %p36, %p37;
	@%p38 bra 	$L__BB0_29;
	setp.ne.s32 	%p39, %r27, %r10;
	setp.eq.s32 	%p40, %r71, %r11;
	and.pred  	%p41, %p39, %p40;
	@%p41 bra 	$L__BB0_29;
	setp.ne.s32 	%p42, %r28, %r10;
	add.s32 	%r75, %r71, 1;
	setp.eq.s32 	%p43, %r5, %r75;
	and.pred  	%p44, %p42, %p43;
	@%p44 bra 	$L__BB0_29;
	atom.add.u32 	%r29, [%rd3], 1;
	setp.lt.s32 	%p45, %r29, 1999;
	@%p45 bra 	$L__BB0_28;
	cvta.to.local.u64 	%rd38, %rd25;
	st.local.u32 	[%rd38], %r29;
	cvta.global.u64 	%rd40, %rd27;
	{ // callseq 2, 0
	.param .b64 param0;
	st.param.b64 	[param0], %rd40;
	.param .b64 param1;
	st.param.b64 	[param1], %rd25;
	.param .b32 retval0;
	call.uni (retval0), 
	vprintf, 
	(
	param0, 
	param1
	);
	ld.param.b32 	%r76, [retval0];
	} // callseq 2
$L__BB0_28:
	add.s32 	%r78, %r29, %r12;
	mul.wide.s32 	%rd41, %r78, 4;
	add.s64 	%rd42, %rd2, %rd41;
	st.u32 	[%rd42], %r71;
$L__BB0_29:
	add.s64 	%rd43, %rd7, %rd5;
	ld.u32 	%r79, [%rd43];
	setp.ge.s32 	%p46, %r5, %r79;
	@%p46 bra 	$L__BB0_37;
	rem.s32 	%r31, %r5, %r1;
	setp.ne.s32 	%p47, %r31, 0;
	setp.eq.s32 	%p48, %r79, %r9;
	and.pred  	%p49, %p47, %p48;
	@%p49 bra 	$L__BB0_37;
	rem.s32 	%r32, %r79, %r1;
	setp.ne.s32 	%p50, %r32, 0;
	add.s32 	%r80, %r79, -1;
	setp.eq.s32 	%p51, %r5, %r80;
	and.pred  	%p52, %p50, %p51;
	@%p52 bra 	$L__BB0_37;
	setp.ne.s32 	%p53, %r31, %r10;
	setp.eq.s32 	%p54, %r79, %r11;
	and.pred  	%p55, %p53, %p54;
	@%p55 bra 	$L__BB0_37;
	setp.ne.s32 	%p56, %r32, %r10;
	add.s32 	%r83, %r79, 1;
	setp.eq.s32 	%p57, %r5, %r83;
	and.pred  	%p58, %p56, %p57;
	@%p58 bra 	$L__BB0_37;
	atom.add.u32 	%r33, [%rd3], 1;
	setp.lt.s32 	%p59, %r33, 1999;
	@%p59 bra 	$L__BB0_36;
	cvta.to.local.u64 	%rd45, %rd25;
	st.local.u32 	[%rd45], %r33;
	cvta.global.u64 	%rd47, %rd27;
	{ // callseq 3, 0
	.param .b64 param0;
	st.param.b64 	[param0], %rd47;
	.param .b64 param1;
	st.param.b64 	[param1], %rd25;
	.param .b32 retval0;
	call.uni (retval0), 
	vprintf, 
	(
	param0, 
	param1
	);
	ld.param.b32 	%r84, [retval0];
	} // callseq 3
$L__BB0_36:
	add.s32 	%r86, %r33, %r12;
	mul.wide.s32 	%rd48, %r86, 4;
	add.s64 	%rd49, %rd2, %rd48;
	st.u32 	[%rd49], %r79;
$L__BB0_37:
	add.s32 	%r99, %r99, 4;
	shl.b32 	%r87, %r8, 2;
	add.s32 	%r98, %r98, %r87;
	setp.ne.s32 	%p60, %r99, 0;
	@%p60 bra 	$L__BB0_5;
$L__BB0_38:
	setp.eq.s32 	%p61, %r13, 0;
	@%p61 bra 	$L__BB0_49;
	mul.lo.s32 	%r88, %r100, %r3;
	mul.lo.s32 	%r89, %r88, %r2;
	mad.lo.s32 	%r102, %r89, %r4, %r6;
	neg.s32 	%r101, %r13;
	add.u64 	%rd52, %SP, 0;
	mov.u64 	%rd54, $str;
$L__BB0_40:
	.pragma "nounroll";
	mul.wide.s32 	%rd50, %r102, 4;
	add.s64 	%rd51, %rd1, %rd50;
	ld.u32 	%r90, [%rd51];
	setp.ge.s32 	%p62, %r5, %r90;
	@%p62 bra 	$L__BB0_48;
	rem.s32 	%r42, %r5, %r1;
	setp.ne.s32 	%p63, %r42, 0;
	setp.eq.s32 	%p64, %r90, %r9;
	and.pred  	%p65, %p63, %p64;
	@%p65 bra 	$L__BB0_48;
	rem.s32 	%r43, %r90, %r1;
	setp.ne.s32 	%p66, %r43, 0;
	add.s32 	%r91, %r90, -1;
	setp.eq.s32 	%p67, %r5, %r91;
	and.pred  	%p68, %p66, %p67;
	@%p68 bra 	$L__BB0_48;
	setp.ne.s32 	%p69, %r42, %r10;
	setp.eq.s32 	%p70, %r90, %r11;
	and.pred  	%p71, %p69, %p70;
	@%p71 bra 	$L__BB0_48;
	setp.ne.s32 	%p72, %r43, %r10;
	add.s32 	%r94, %r90, 1;
	setp.eq.s32 	%p73, %r5, %r94;
	and.pred  	%p74, %p72, %p73;
	@%p74 bra 	$L__BB0_48;
	atom.add.u32 	%r44, [%rd3], 1;
	setp.lt.s32 	%p75, %r44, 1999;
	@%p75 bra 	$L__BB0_47;
	cvta.to.local.u64 	%rd53, %rd52;
	st.local.u32 	[%rd53], %r44;
	cvta.global.u64 	%rd55, %rd54;
	{ // callseq 4, 0
	.param .b64 param0;
	st.param.b64 	[param0], %rd55;
	.param .b64 param1;
	st.param.b64 	[param1], %rd52;
	.param .b32 retval0;
	call.uni (retval0), 
	vprintf, 
	(
	param0, 
	param1
	);
	ld.param.b32 	%r95, [retval0];
	} // callseq 4
$L__BB0_47:
	add.s32 	%r97, %r44, %r12;
	mul.wide.s32 	%rd56, %r97, 4;
	add.s64 	%rd57, %rd2, %rd56;
	st.u32 	[%rd57], %r90;
$L__BB0_48:
	add.s32 	%r102, %r102, %r8;
	add.s32 	%r101, %r101, 1;
	setp.ne.s32 	%p76, %r101, 0;
	@%p76 bra 	$L__BB0_40;
$L__BB0_49:
	ret;

}


// ===== COMPILED SASS (sm_100) =====

	.target	sm_100

	.elftype	@"ET_EXEC"


//--------------------- .note.nv.tkinfo           --------------------------
	.section	.note.nv.tkinfo,"",@"SHT_NOTE"
	.sectionflags	@"SHF_NOTE_NV_TKINFO"
	.tkinfo
        /*0018*/ 	.word	0x00000002
        /*0030*/ 	.string	""
        /*0030*/ 	.string	"ptxas"
        /*0030*/ 	.string	"Cuda compilation tools, release 13.0, V13.0.88"
        /*0030*/ 	.string	"Build cuda_13.0.r13.0/compiler.36424714_0"
        /*0030*/ 	.string	"-arch sm_100 -m 64 "



//--------------------- .note.nv.cuinfo           --------------------------
	.section	.note.nv.cuinfo,"",@"SHT_NOTE"
	.sectionflags	@"SHF_NOTE_NV_CUINFO"
        /*0018*/ 	.short	0x0002
        /*001a*/ 	.short	0x0064
        /*001c*/ 	.short	0x0082
	.zero		2


//--------------------- .nv.info                  --------------------------
	.section	.nv.info,"",@"SHT_CUDA_INFO"
	.align	4


	//----- nvinfo : EIATTR_REGCOUNT
	.align		4
        /*0000*/ 	.byte	0x04, 0x2f
        /*0002*/ 	.short	(.L_2 - .L_1)
	.align		4
.L_1:
        /*0004*/ 	.word	index@(_Z4linkPPfPPi)
        /*0008*/ 	.word	0x00000030


	//----- nvinfo : EIATTR_FRAME_SIZE
	.align		4
.L_2:
        /*000c*/ 	.byte	0x04, 0x11
        /*000e*/ 	.short	(.L_4 - .L_3)
	.align		4
.L_3:
        /*0010*/ 	.word	index@(_Z4linkPPfPPi)
        /*0014*/ 	.word	0x00000008


	//----- nvinfo : EIATTR_MIN_STACK_SIZE
	.align		4
.L_4:
        /*0018*/ 	.byte	0x04, 0x12
        /*001a*/ 	.short	(.L_6 - .L_5)
	.align		4
.L_5:
        /*001c*/ 	.word	index@(_Z4linkPPfPPi)
        /*0020*/ 	.word	0x00000008
.L_6:


//--------------------- .nv.compat                --------------------------
	.section	.nv.compat,"",@"SHT_CUDA_COMPAT_INFO"
	.align	4
        /*0000*/ 	.byte	0x02, 0x09, 0x00, 0x00, 0x02, 0x02, 0x01, 0x00, 0x02, 0x05, 0x05, 0x00, 0x03, 0x07, 0x01, 0x01
        /*0010*/ 	.byte	0x02, 0x03, 0x00, 0x00, 0x02, 0x06, 0x01, 0x00, 0x04, 0x0b, 0x08, 0x00, 0x09, 0x00, 0x00, 0x00
        /*0020*/ 	.byte	0x00, 0x00, 0x00, 0x00


//--------------------- .nv.info._Z4linkPPfPPi    --------------------------
	.section	.nv.info._Z4linkPPfPPi,"",@"SHT_CUDA_INFO"
	.sectionflags	@""
	.align	4


	//----- nvinfo : EIATTR_CUDA_API_VERSION
	.align		4
        /*0000*/ 	.byte	0x04, 0x37
        /*0002*/ 	.short	(.L_8 - .L_7)
.L_7:
        /*0004*/ 	.word	0x00000082


	//----- nvinfo : EIATTR_KPARAM_INFO
	.align		4
.L_8:
        /*0008*/ 	.byte	0x04, 0x17
        /*000a*/ 	.short	(.L_10 - .L_9)
.L_9:
        /*000c*/ 	.word	0x00000000
        /*0010*/ 	.short	0x0001
        /*0012*/ 	.short	0x0008
        /*0014*/ 	.byte	0x00, 0xf5, 0x21, 0x00


	//----- nvinfo : EIATTR_KPARAM_INFO
	.align		4
.L_10:
        /*0018*/ 	.byte	0x04, 0x17
        /*001a*/ 	.short	(.L_12 - .L_11)
.L_11:
        /*001c*/ 	.word	0x00000000
        /*0020*/ 	.short	0x0000
        /*0022*/ 	.short	0x0000
        /*0024*/ 	.byte	0x00, 0xf5, 0x21, 0x00


	//----- nvinfo : EIATTR_SPARSE_MMA_MASK
	.align		4
.L_12:
        /*0028*/ 	.byte	0x03, 0x50
        /*002a*/ 	.short	0x0000


	//----- nvinfo : EIATTR_MAXREG_COUNT
	.align		4
        /*002c*/ 	.byte	0x03, 0x1b
        /*002e*/ 	.short	0x00ff


	//----- nvinfo : EIATTR_NUM_BARRIERS
	.align		4
        /*0030*/ 	.byte	0x02, 0x4c
        /*0032*/ 	.byte	0x01
	.zero		1


	//----- nvinfo : EIATTR_EXTERNS
	.align		4
        /*0034*/ 	.byte	0x04, 0x0f
        /*0036*/ 	.short	(.L_14 - .L_13)


	//   ....[0]....
	.align		4
.L_13:
        /*0038*/ 	.word	index@(vprintf)


	//----- nvinfo : EIATTR_MERCURY_ISA_VERSION
	.align		4
.L_14:
        /*003c*/ 	.byte	0x03, 0x5f
        /*003e*/ 	.short	0x0101


	//----- nvinfo : EIATTR_INT_WARP_WIDE_INSTR_OFFSETS
	.align		4
        /*0040*/ 	.byte	0x04, 0x31
        /*0042*/ 	.short	(.L_16 - .L_15)


	//   ....[0]....
.L_15:
        /*0044*/ 	.word	0x000006d0


	//   ....[1]....
        /*0048*/ 	.word	0x00000760


	//   ....[2]....
        /*004c*/ 	.word	0x00000c00


	//   ....[3]....
        /*0050*/ 	.word	0x00000c90


	//   ....[4]....
        /*0054*/ 	.word	0x00001130


	//   ....[5]....
        /*0058*/ 	.word	0x000011c0


	//   ....[6]....
        /*005c*/ 	.word	0x00001670


	//   ....[7]....
        /*0060*/ 	.word	0x00001700


	//   ....[8]....
        /*0064*/ 	.word	0x00001ca0


	//   ....[9]....
        /*0068*/ 	.word	0x00001d30


	//----- nvinfo : EIATTR_VRC_CTA_INIT_COUNT
	.align		4
.L_16:
        /*006c*/ 	.byte	0x02, 0x4a
	.zero		1
	.zero		1


	//----- nvinfo : EIATTR_SYSCALL_OFFSETS
	.align		4
        /*0070*/ 	.byte	0x04, 0x46
        /*0072*/ 	.short	(.L_18 - .L_17)


	//   ....[0]....
.L_17:
        /*0074*/ 	.word	0x00000850


	//   ....[1]....
        /*0078*/ 	.word	0x00000d80


	//   ....[2]....
        /*007c*/ 	.word	0x000012b0


	//   ....[3]....
        /*0080*/ 	.word	0x000017f0


	//   ....[4]....
        /*0084*/ 	.word	0x00001e20


	//----- nvinfo : EIATTR_EXIT_INSTR_OFFSETS
	.align		4
.L_18:
        /*0088*/ 	.byte	0x04, 0x1c
        /*008a*/ 	.short	(.L_20 - .L_19)


	//   ....[0]....
.L_19:
        /*008c*/ 	.word	0x00000260


	//   ....[1]....
        /*0090*/ 	.word	0x000018a0


	//   ....[2]....
        /*0094*/ 	.word	0x00001eb0


	//----- nvinfo : EIATTR_CRS_STACK_SIZE
	.align		4
.L_20:
        /*0098*/ 	.byte	0x04, 0x1e
        /*009a*/ 	.short	(.L_22 - .L_21)
.L_21:
        /*009c*/ 	.word	0x00000000


	//----- nvinfo : EIATTR_CBANK_PARAM_SIZE
	.align		4
.L_22:
        /*00a0*/ 	.byte	0x03, 0x19
        /*00a2*/ 	.short	0x0010


	//----- nvinfo : EIATTR_PARAM_CBANK
	.align		4
        /*00a4*/ 	.byte	0x04, 0x0a
        /*00a6*/ 	.short	(.L_24 - .L_23)
	.align		4
.L_23:
        /*00a8*/ 	.word	index@(.nv.constant0._Z4linkPPfPPi)
        /*00ac*/ 	.short	0x0380
        /*00ae*/ 	.short	0x0010


	//----- nvinfo : EIATTR_SW_WAR
	.align		4
.L_24:
        /*00b0*/ 	.byte	0x04, 0x36
        /*00b2*/ 	.short	(.L_26 - .L_25)
.L_25:
        /*00b4*/ 	.word	0x00000008
.L_26:


//--------------------- .nv.callgraph             --------------------------
	.section	.nv.callgraph,"",@"SHT_CUDA_CALLGRAPH"
	.align	4
	.sectionentsize	8
	.align		4
        /*0000*/ 	.word	0x00000000
	.align		4
        /*0004*/ 	.word	0xffffffff
	.align		4
        /*0008*/ 	.word	index@(_Z4linkPPfPPi)
	.align		4
        /*000c*/ 	.word	index@(vprintf)
	.align		4
        /*0010*/ 	.word	0x00000000
	.align		4
        /*0014*/ 	.word	0xfffffffe
	.align		4
        /*0018*/ 	.word	0x00000000
	.align		4
        /*001c*/ 	.word	0xfffffffd
	.align		4
        /*0020*/ 	.word	0x00000000
	.align		4
        /*0024*/ 	.word	0xfffffffc


//--------------------- .nv.constant4             --------------------------
	.section	.nv.constant4,"a",@progbits
	.align	8
	.align		8
.nv.constant4:
        /*0000*/ 	.dword	vprintf
	.align		8
        /*0008*/ 	.dword	$str


//--------------------- .text._Z4linkPPfPPi       --------------------------
	.section	.text._Z4linkPPfPPi,"ax",@progbits
	.align	128
        .global         _Z4linkPPfPPi
        .type           _Z4linkPPfPPi,@function
        .size           _Z4linkPPfPPi,(.L_x_25 - _Z4linkPPfPPi)
        .other          _Z4linkPPfPPi,@"STO_CUDA_ENTRY STV_DEFAULT"
_Z4linkPPfPPi:
.text._Z4linkPPfPPi:
[----:B------:R-:W0:Y:S08]  /*0000*/  LDC R1, c[0x0][0x37c] ;  /* 0x0000df00ff017b82 */ /* 0x000e300000000800 */
[----:B------:R-:W1:Y:S01]  /*0010*/  LDC.64 R4, c[0x0][0x388] ;  /* 0x0000e200ff047b82 */ /* 0x000e620000000a00 */
[----:B------:R-:W1:Y:S01]  /*0020*/  LDCU.64 UR36, c[0x0][0x358] ;  /* 0x00006b00ff2477ac */ /* 0x000e620008000a00 */
[----:B0-----:R-:W-:Y:S01]  /*0030*/  VIADD R1, R1, 0xfffffff8 ;  /* 0xfffffff801017836 */ /* 0x001fe20000000000 */
[----:B-1----:R-:W2:Y:S04]  /*0040*/  LDG.E.64 R6, desc[UR36][R4.64+0x78] ;  /* 0x0000782404067981 */ /* 0x002ea8000c1e1b00 */
[----:B------:R-:W3:Y:S04]  /*0050*/  LDG.E.64 R2, desc[UR36][R4.64+0xf8] ;  /* 0x0000f82404027981 */ /* 0x000ee8000c1e1b00 */
[----:B------:R-:W4:Y:S04]  /*0060*/  LDG.E.64 R8, desc[UR36][R4.64+0x80] ;  /* 0x0000802404087981 */ /* 0x000f28000c1e1b00 */
[----:B------:R-:W4:Y:S01]  /*0070*/  LDG.E.64 R10, desc[UR36][R4.64+0x88] ;  /* 0x00008824040a7981 */ /* 0x000f22000c1e1b00 */
[----:B------:R-:W3:Y:S01]  /*0080*/  S2R R40, SR_CTAID.X ;  /* 0x0000000000287919 */ /* 0x000ee20000002500 */
[----:B------:R-:W0:Y:S02]  /*0090*/  S2R R21, SR_TID.X ;  /* 0x0000000000157919 */ /* 0x000e240000002100 */
[----:B------:R-:W4:Y:S01]  /*00a0*/  LDG.E.64 R16, desc[UR36][R4.64+0x108] ;  /* 0x0001082404107981 */ /* 0x000f22000c1e1b00 */
[----:B------:R-:W1:Y:S03]  /*00b0*/  LDCU UR4, c[0x0][0x2f8] ;  /* 0x00005f00ff0477ac */ /* 0x000e660008000800 */
[----:B------:R-:W5:Y:S04]  /*00c0*/  LDG.E.64 R22, desc[UR36][R4.64+0x68] ;  /* 0x0000682404167981 */ /* 0x000f68000c1e1b00 */
[----:B------:R-:W5:Y:S04]  /*00d0*/  LDG.E.64 R18, desc[UR36][R4.64+0x100] ;  /* 0x0001002404127981 */ /* 0x000f68000c1e1b00 */
[----:B--2---:R-:W0:Y:S01]  /*00e0*/  LD.E R38, desc[UR36][R6.64] ;  /* 0x0000002406267980 */ /* 0x004e22000c101900 */
[----:B---3--:R-:W-:-:S03]  /*00f0*/  IMAD.WIDE.U32 R12, R40, 0x4, R2 ;  /* 0x00000004280c7825 */ /* 0x008fc600078e0002 */
[----:B------:R-:W2:Y:S04]  /*0100*/  LDG.E.64 R2, desc[UR36][R4.64+0x70] ;  /* 0x0000702404027981 */ /* 0x000ea8000c1e1b00 */
[----:B----4-:R-:W3:Y:S04]  /*0110*/  LD.E R39, desc[UR36][R8.64] ;  /* 0x0000002408277980 */ /* 0x010ee8000c101900 */
[----:B------:R-:W4:Y:S04]  /*0120*/  LD.E R12, desc[UR36][R12.64] ;  /* 0x000000240c0c7980 */ /* 0x000f28000c101900 */
[----:B------:R-:W4:Y:S04]  /*0130*/  LD.E R37, desc[UR36][R10.64] ;  /* 0x000000240a257980 */ /* 0x000f28000c101900 */
[----:B------:R-:W2:Y:S01]  /*0140*/  LDG.E.64 R6, desc[UR36][R4.64+0x60] ;  /* 0x0000602404067981 */ /* 0x000ea2000c1e1b00 */
[----:B0-----:R-:W-:-:S04]  /*0150*/  IMAD R0, R38, R21, RZ ;  /* 0x0000001526007224 */ /* 0x001fc800078e02ff */
[----:B---3--:R-:W-:-:S04]  /*0160*/  IMAD R0, R39, R0, RZ ;  /* 0x0000000027007224 */ /* 0x008fc800078e02ff */
[----:B----4-:R-:W-:-:S04]  /*0170*/  IMAD R15, R37, R0, R12 ;  /* 0x00000000250f7224 */ /* 0x010fc800078e020c */
[----:B--2---:R-:W-:Y:S02]  /*0180*/  IMAD.WIDE R14, R15, 0x4, R2 ;  /* 0x000000040f0e7825 */ /* 0x004fe400078e0202 */
[----:B------:R-:W2:Y:S04]  /*0190*/  LDG.E.64 R2, desc[UR36][R4.64+0x38] ;  /* 0x0000382404027981 */ /* 0x000ea8000c1e1b00 */
[----:B------:R-:W3:Y:S01]  /*01a0*/  LD.E R36, desc[UR36][R14.64] ;  /* 0x000000240e247980 */ /* 0x000ee2000c101900 */
[----:B------:R-:W-:Y:S01]  /*01b0*/  ISETP.NE.AND P0, PT, R21, RZ, PT ;  /* 0x000000ff1500720c */ /* 0x000fe20003f05270 */
[----:B------:R-:W-:Y:S01]  /*01c0*/  IMAD.WIDE.U32 R16, R40, 0x4, R16 ;  /* 0x0000000428107825 */ /* 0x000fe200078e0010 */
[----:B------:R-:W0:Y:S01]  /*01d0*/  LDCU UR5, c[0x0][0x2fc] ;  /* 0x00005f80ff0577ac */ /* 0x000e220008000800 */
[----:B-1----:R-:W-:Y:S01]  /*01e0*/  IADD3 R26, P2, PT, R1, UR4, RZ ;  /* 0x00000004011a7c10 */ /* 0x002fe2000ff5e0ff */
[----:B--2---:R0:W5:Y:S01]  /*01f0*/  LD.E R35, desc[UR36][R2.64] ;  /* 0x0000002402237980 */ /* 0x004162000c101900 */
[----:B---3--:R-:W-:-:S06]  /*0200*/  IMAD.WIDE R6, R36, 0x4, R6 ;  /* 0x0000000424067825 */ /* 0x008fcc00078e0206 */
[----:B------:R-:W2:Y:S04]  /*0210*/  LD.E R6, desc[UR36][R6.64] ;  /* 0x0000002406067980 */ /* 0x000ea8000c101900 */
[----:B------:R1:W-:Y:S01]  /*0220*/  @!P0 ST.E desc[UR36][R16.64], RZ ;  /* 0x000000ff10008985 */ /* 0x0003e2000c101924 */
[----:B0-----:R-:W-:Y:S01]  /*0230*/  IMAD.X R2, RZ, RZ, UR5, P2 ;  /* 0x00000005ff027e24 */ /* 0x001fe200090e06ff */
[----:B------:R-:W-:Y:S01]  /*0240*/  BAR.SYNC.DEFER_BLOCKING 0x0 ;  /* 0x0000000000007b1d */ /* 0x000fe20000010000 */
[----:B--2---:R-:W-:-:S13]  /*0250*/  ISETP.GE.AND P1, PT, R6, 0x1, PT ;  /* 0x000000010600780c */ /* 0x004fda0003f26270 */
[----:B-1----:R-:W-:Y:S05]  /*0260*/  @!P1 EXIT ;  /* 0x000000000000994d */ /* 0x002fea0003800000 */
[----:B------:R-:W-:Y:S01]  /*0270*/  ISETP.GE.U32.AND P0, PT, R6, 0x4, PT ;  /* 0x000000040600780c */ /* 0x000fe20003f06070 */
[----:B------:R-:W-:Y:S01]  /*0280*/  IMAD R0, R38, R39, RZ ;  /* 0x0000002726007224 */ /* 0x000fe200078e02ff */
[----:B------:R-:W-:Y:S01]  /*0290*/  BSSY B8, `(.L_x_0) ;  /* 0x000015f000087945 */ /* 0x000fe20003800000 */
[----:B------:R-:W-:Y:S01]  /*02a0*/  VIADD R34, R40, 0xffffffff ;  /* 0xffffffff28227836 */ /* 0x000fe20000000000 */
[----:B------:R-:W-:Y:S01]  /*02b0*/  LOP3.LUT R30, R6, 0x3, RZ, 0xc0, !PT ;  /* 0x00000003061e7812 */ /* 0x000fe200078ec0ff */
[----:B-----5:R-:W-:Y:S02]  /*02c0*/  VIADD R33, R35, 0xffffffff ;  /* 0xffffffff23217836 */ /* 0x020fe40000000000 */
[----:B------:R-:W-:Y:S02]  /*02d0*/  VIADD R32, R40, 0x1 ;  /* 0x0000000128207836 */ /* 0x000fe40000000000 */
[----:B------:R-:W-:Y:S02]  /*02e0*/  IMAD.MOV.U32 R28, RZ, RZ, RZ ;  /* 0x000000ffff1c7224 */ /* 0x000fe400078e00ff */
[----:B------:R-:W-:-:S02]  /*02f0*/  IMAD R31, R37, R0, RZ ;  /* 0x00000000251f7224 */ /* 0x000fc400078e02ff */
[----:B------:R-:W-:Y:S05]  /*0300*/  @!P0 BRA `(.L_x_1) ;  /* 0x00000014005c8947 */ /* 0x000fea0003800000 */
[----:B------:R-:W-:Y:S01]  /*0310*/  LOP3.LUT R28, R6, 0x7ffffffc, RZ, 0xc0, !PT ;  /* 0x7ffffffc061c7812 */ /* 0x000fe200078ec0ff */
[----:B------:R-:W-:-:S04]  /*0320*/  IMAD.MOV.U32 R29, RZ, RZ, R36 ;  /* 0x000000ffff1d7224 */ /* 0x000fc800078e0024 */
[----:B------:R-:W-:-:S07]  /*0330*/  IMAD.MOV R27, RZ, RZ, -R28 ;  /* 0x000000ffff1b7224 */ /* 0x000fce00078e0a1c */
.L_x_18:
[----:B------:R-:W-:-:S05]  /*0340*/  IMAD.WIDE R24, R29, 0x4, R22 ;  /* 0x000000041d187825 */ /* 0x000fca00078e0216 */
[----:B0-----:R-:W2:Y:S01]  /*0350*/  LD.E R45, desc[UR36][R24.64] ;  /* 0x00000024182d7980 */ /* 0x001ea2000c101900 */
[----:B------:R-:W-:Y:S01]  /*0360*/  VIADD R27, R27, 0x4 ;  /* 0x000000041b1b7836 */ /* 0x000fe20000000000 */
[----:B------:R-:W-:Y:S05]  /*0370*/  YIELD ;  /* 0x0000000000007946 */ /* 0x000fea0003800000 */
[----:B------:R-:W-:Y:S01]  /*0380*/  ISETP.NE.AND P1, PT, R27, RZ, PT ;  /* 0x000000ff1b00720c */ /* 0x000fe20003f25270 */
[----:B------:R-:W-:Y:S03]  /*0390*/  BSSY.RECONVERGENT B7, `(.L_x_2) ;  /* 0x0000051000077945 */ /* 0x000fe60003800200 */
[----:B------:R-:W-:-:S02]  /*03a0*/  P2R R41, PR, RZ, 0x2 ;  /* 0x00000002ff297803 */ /* 0x000fc40000000000 */
[----:B--2---:R-:W-:-:S13]  /*03b0*/  ISETP.GE.AND P0, PT, R40, R45, PT ;  /* 0x0000002d2800720c */ /* 0x004fda0003f06270 */
[----:B-1----:R-:W-:Y:S05]  /*03c0*/  @P0 BRA `(.L_x_3) ;  /* 0x0000000400340947 */ /* 0x002fea0003800000 */
[-C--:B------:R-:W-:Y:S02]  /*03d0*/  IABS R0, R35.reuse ;  /* 0x0000002300007213 */ /* 0x080fe40000000000 */
[----:B------:R-:W-:Y:S02]  /*03e0*/  IABS R8, R35 ;  /* 0x0000002300087213 */ /* 0x000fe40000000000 */
[----:B------:R-:W0:Y:S01]  /*03f0*/  I2F.RP R3, R0 ;  /* 0x0000000000037306 */ /* 0x000e220000209400 */
[----:B------:R-:W-:Y:S02]  /*0400*/  IABS R6, R40 ;  /* 0x0000002800067213 */ /* 0x000fe40000000000 */
[----:B------:R-:W-:Y:S01]  /*0410*/  IMAD.MOV R8, RZ, RZ, -R8 ;  /* 0x000000ffff087224 */ /* 0x000fe200078e0a08 */
[----:B------:R-:W-:-:S04]  /*0420*/  ISETP.GE.AND P1, PT, R40, RZ, PT ;  /* 0x000000ff2800720c */ /* 0x000fc80003f26270 */
[----:B0-----:R-:W0:Y:S02]  /*0430*/  MUFU.RCP R3, R3 ;  /* 0x0000000300037308 */ /* 0x001e240000001000 */
[----:B0-----:R-:W-:-:S06]  /*0440*/  VIADD R4, R3, 0xffffffe ;  /* 0x0ffffffe03047836 */ /* 0x001fcc0000000000 */
[----:B------:R0:W1:Y:S02]  /*0450*/  F2I.FTZ.U32.TRUNC.NTZ R5, R4 ;  /* 0x0000000400057305 */ /* 0x000064000021f000 */
[----:B0-----:R-:W-:Y:S02]  /*0460*/  IMAD.MOV.U32 R4, RZ, RZ, RZ ;  /* 0x000000ffff047224 */ /* 0x001fe400078e00ff */
[----:B-1----:R-:W-:-:S04]  /*0470*/  IMAD.MOV R7, RZ, RZ, -R5 ;  /* 0x000000ffff077224 */ /* 0x002fc800078e0a05 */
[----:B------:R-:W-:-:S04]  /*0480*/  IMAD R7, R7, R0, RZ ;  /* 0x0000000007077224 */ /* 0x000fc800078e02ff */
[----:B------:R-:W-:Y:S01]  /*0490*/  IMAD.HI.U32 R5, R5, R7, R4 ;  /* 0x0000000705057227 */ /* 0x000fe200078e0004 */
[----:B------:R-:W-:-:S05]  /*04a0*/  LOP3.LUT R4, RZ, R35, RZ, 0x33, !PT ;  /* 0x00000023ff047212 */ /* 0x000fca00078e33ff */
[----:B------:R-:W-:-:S04]  /*04b0*/  IMAD.HI.U32 R3, R5, R6, RZ ;  /* 0x0000000605037227 */ /* 0x000fc800078e00ff */
[----:B------:R-:W-:-:S05]  /*04c0*/  IMAD R3, R3, R8, R6 ;  /* 0x0000000803037224 */ /* 0x000fca00078e0206 */
[----:B------:R-:W-:-:S13]  /*04d0*/  ISETP.GT.U32.AND P0, PT, R0, R3, PT ;  /* 0x000000030000720c */ /* 0x000fda0003f04070 */
[----:B------:R-:W-:-:S05]  /*04e0*/  @!P0 IMAD.IADD R3, R3, 0x1, -R0 ;  /* 0x0000000103038824 */ /* 0x000fca00078e0a00 */
[----:B------:R-:W-:-:S13]  /*04f0*/  ISETP.GT.U32.AND P0, PT, R0, R3, PT ;  /* 0x000000030000720c */ /* 0x000fda0003f04070 */
[----:B------:R-:W-:Y:S01]  /*0500*/  @!P0 IMAD.IADD R3, R3, 0x1, -R0 ;  /* 0x0000000103038824 */ /* 0x000fe200078e0a00 */
[----:B------:R-:W-:-:S03]  /*0510*/  ISETP.NE.AND P0, PT, R35, RZ, PT ;  /* 0x000000ff2300720c */ /* 0x000fc60003f05270 */
[----:B------:R-:W-:Y:S01]  /*0520*/  @!P1 IMAD.MOV R3, RZ, RZ, -R3 ;  /* 0x000000ffff039224 */ /* 0x000fe200078e0a03 */
[----:B------:R-:W-:-:S04]  /*0530*/  ISETP.NE.AND P1, PT, R45, R34, PT ;  /* 0x000000222d00720c */ /* 0x000fc80003f25270 */
[----:B------:R-:W-:-:S04]  /*0540*/  SEL R10, R4, R3, !P0 ;  /* 0x00000003040a7207 */ /* 0x000fc80004000000 */
[----:B------:R-:W-:-:S13]  /*0550*/  ISETP.NE.AND P2, PT, R10, RZ, PT ;  /* 0x000000ff0a00720c */ /* 0x000fda0003f45270 */
[----:B------:R-:W-:Y:S05]  /*0560*/  @!P1 BRA P2, `(.L_x_3) ;  /* 0x0000000000cc9947 */ /* 0x000fea0001000000 */
[----:B------:R-:W-:Y:S01]  /*0570*/  IABS R6, R45 ;  /* 0x0000002d00067213 */ /* 0x000fe20000000000 */
[C---:B------:R-:W-:Y:S01]  /*0580*/  VIADD R3, R45.reuse, 0xffffffff ;  /* 0xffffffff2d037836 */ /* 0x040fe20000000000 */
[----:B------:R-:W-:-:S03]  /*0590*/  ISETP.GE.AND P2, PT, R45, RZ, PT ;  /* 0x000000ff2d00720c */ /* 0x000fc60003f46270 */
[----:B------:R-:W-:-:S04]  /*05a0*/  IMAD.HI.U32 R5, R5, R6, RZ ;  /* 0x0000000605057227 */ /* 0x000fc800078e00ff */
[----:B------:R-:W-:-:S05]  /*05b0*/  IMAD R5, R5, R8, R6 ;  /* 0x0000000805057224 */ /* 0x000fca00078e0206 */
[----:B------:R-:W-:-:S13]  /*05c0*/  ISETP.GT.U32.AND P1, PT, R0, R5, PT ;  /* 0x000000050000720c */ /* 0x000fda0003f24070 */
[----:B------:R-:W-:-:S05]  /*05d0*/  @!P1 IMAD.IADD R5, R5, 0x1, -R0 ;  /* 0x0000000105059824 */ /* 0x000fca00078e0a00 */
[----:B------:R-:W-:-:S13]  /*05e0*/  ISETP.GT.U32.AND P1, PT, R0, R5, PT ;  /* 0x000000050000720c */ /* 0x000fda0003f24070 */
[----:B------:R-:W-:-:S04]  /*05f0*/  @!P1 IMAD.IADD R5, R5, 0x1, -R0 ;  /* 0x0000000105059824 */ /* 0x000fc800078e0a00 */
[----:B------:R-:W-:-:S05]  /*0600*/  @!P2 IMAD.MOV R5, RZ, RZ, -R5 ;  /* 0x000000ffff05a224 */ /* 0x000fca00078e0a05 */
[----:B------:R-:W-:Y:S02]  /*0610*/  SEL R4, R4, R5, !P0 ;  /* 0x0000000504047207 */ /* 0x000fe40004000000 */
[----:B------:R-:W-:Y:S02]  /*0620*/  ISETP.NE.AND P0, PT, R40, R3, PT ;  /* 0x000000032800720c */ /* 0x000fe40003f05270 */
[----:B------:R-:W-:-:S13]  /*0630*/  ISETP.NE.AND P1, PT, R4, RZ, PT ;  /* 0x000000ff0400720c */ /* 0x000fda0003f25270 */
[----:B------:R-:W-:Y:S05]  /*0640*/  @!P0 BRA P1, `(.L_x_3) ;  /* 0x0000000000948947 */ /* 0x000fea0000800000 */
[C---:B------:R-:W-:Y:S01]  /*0650*/  VIADD R3, R45.reuse, 0x1 ;  /* 0x000000012d037836 */ /* 0x040fe20000000000 */
[----:B------:R-:W-:-:S04]  /*0660*/  ISETP.NE.AND P0, PT, R45, R32, PT ;  /* 0x000000202d00720c */ /* 0x000fc80003f05270 */
[----:B------:R-:W-:Y:S02]  /*0670*/  ISETP.NE.AND P1, PT, R40, R3, PT ;  /* 0x000000032800720c */ /* 0x000fe40003f25270 */
[-C--:B------:R-:W-:Y:S02]  /*0680*/  ISETP.NE.AND P0, PT, R10, R33.reuse, !P0 ;  /* 0x000000210a00720c */ /* 0x080fe40004705270 */
[----:B------:R-:W-:-:S04]  /*0690*/  ISETP.NE.AND P1, PT, R4, R33, !P1 ;  /* 0x000000210400720c */ /* 0x000fc80004f25270 */
[----:B------:R-:W-:-:S13]  /*06a0*/  PLOP3.LUT P0, PT, P0, P1, PT, 0xf8, 0x8f ;  /* 0x00000000008f781c */ /* 0x000fda0000703f70 */
[----:B------:R-:W-:Y:S05]  /*06b0*/  @P0 BRA `(.L_x_3) ;  /* 0x0000000000780947 */ /* 0x000fea0003800000 */
[----:B------:R-:W0:Y:S01]  /*06c0*/  S2R R5, SR_LANEID ;  /* 0x0000000000057919 */ /* 0x000e220000000000 */
[----:B------:R-:W-:Y:S02]  /*06d0*/  VOTEU.ANY UR4, UPT, PT ;  /* 0x0000000000047886 */ /* 0x000fe400038e0100 */
[----:B------:R-:W0:Y:S08]  /*06e0*/  FLO.U32 R0, UR4 ;  /* 0x0000000400007d00 */ /* 0x000e3000080e0000 */
[----:B------:R-:W1:Y:S01]  /*06f0*/  POPC R3, UR4 ;  /* 0x0000000400037d09 */ /* 0x000e620008000000 */
[----:B0-----:R-:W-:-:S13]  /*0700*/  ISETP.EQ.U32.AND P0, PT, R0, R5, PT ;  /* 0x000000050000720c */ /* 0x001fda0003f02070 */
[----:B-1----:R-:W2:Y:S01]  /*0710*/  @P0 ATOM.E.ADD.STRONG.GPU PT, R3, desc[UR36][R16.64], R3 ;  /* 0x800000031003098a */ /* 0x002ea200081ef124 */
[----:B------:R-:W-:Y:S01]  /*0720*/  BSSY.RECONVERGENT B6, `(.L_x_4) ;  /* 0x0000014000067945 */ /* 0x000fe20003800200 */
[----:B------:R-:W0:Y:S02]  /*0730*/  S2R R4, SR_LTMASK ;  /* 0x0000000000047919 */ /* 0x000e240000003900 */
[----:B0-----:R-:W-:-:S06]  /*0740*/  LOP3.LUT R4, R4, UR4, RZ, 0xc0, !PT ;  /* 0x0000000404047c12 */ /* 0x001fcc000f8ec0ff */
[----:B------:R-:W0:Y:S01]  /*0750*/  POPC R4, R4 ;  /* 0x0000000400047309 */ /* 0x000e220000000000 */
[----:B--2---:R-:W0:Y:S02]  /*0760*/  SHFL.IDX PT, R43, R3, R0, 0x1f ;  /* 0x00001f00032b7589 */ /* 0x004e2400000e0000 */
[----:B0-----:R-:W-:-:S05]  /*0770*/  IMAD.IADD R43, R43, 0x1, R4 ;  /* 0x000000012b2b7824 */ /* 0x001fca00078e0204 */
[----:B------:R-:W-:-:S13]  /*0780*/  ISETP.GE.AND P0, PT, R43, 0x7cf, PT ;  /* 0x000007cf2b00780c */ /* 0x000fda0003f06270 */
[----:B------:R-:W-:Y:S05]  /*0790*/  @!P0 BRA `(.L_x_5) ;  /* 0x0000000000308947 */ /* 0x000fea0003800000 */
[----:B------:R-:W0:Y:S01]  /*07a0*/  LDCU UR4, c[0x0][0x2f8] ;  /* 0x00005f00ff0477ac */ /* 0x000e220008000800 */
[----:B------:R-:W-:Y:S01]  /*07b0*/  MOV R8, 0x0 ;  /* 0x0000000000087802 */ /* 0x000fe20000000f00 */
[----:B------:R-:W-:Y:S01]  /*07c0*/  IMAD.MOV.U32 R6, RZ, RZ, R26 ;  /* 0x000000ffff067224 */ /* 0x000fe200078e001a */
[----:B------:R-:W-:-:S04]  /*07d0*/  MOV R7, R2 ;  /* 0x0000000200077202 */ /* 0x000fc80000000f00 */
[----:B------:R-:W1:Y:S01]  /*07e0*/  LDC.64 R8, c[0x4][R8] ;  /* 0x0100000008087b82 */ /* 0x000e620000000a00 */
[----:B0-----:R-:W-:Y:S01]  /*07f0*/  VIADD R0, R26, -UR4 ;  /* 0x800000041a007c36 */ /* 0x001fe20008000000 */
[----:B------:R-:W0:Y:S04]  /*0800*/  LDCU.64 UR4, c[0x4][0x8] ;  /* 0x01000100ff0477ac */ /* 0x000e280008000a00 */
[----:B------:R2:W-:Y:S01]  /*0810*/  STL [R0], R43 ;  /* 0x0000002b00007387 */ /* 0x0005e20000100800 */
[----:B0-----:R-:W-:Y:S02]  /*0820*/  IMAD.U32 R4, RZ, RZ, UR4 ;  /* 0x00000004ff047e24 */ /* 0x001fe4000f8e00ff */
[----:B--2---:R-:W-:-:S07]  /*0830*/  IMAD.U32 R5, RZ, RZ, UR5 ;  /* 0x00000005ff057e24 */ /* 0x004fce000f8e00ff */
[----:B------:R-:W-:-:S07]  /*0840*/  LEPC R20, `(.L_x_5) ;  /* 0x000000001014794e */ /* 0x000fce0000000000 */
[----:B-1----:R-:W-:Y:S05]  /*0850*/  CALL.ABS.NOINC R8 ;  /* 0x0000000008007343 */ /* 0x002fea0003c00000 */
.L_x_5:
[----:B------:R-:W-:Y:S05]  /*0860*/  BSYNC.RECONVERGENT B6 ;  /* 0x0000000000067941 */ /* 0x000fea0003800200 */
.L_x_4:
[----:B------:R-:W-:-:S04]  /*0870*/  IMAD R5, R40, 0x7d0, R43 ;  /* 0x000007d028057824 */ /* 0x000fc800078e022b */
[----:B------:R-:W-:-:S05]  /*0880*/  IMAD.WIDE R4, R5, 0x4, R18 ;  /* 0x0000000405047825 */ /* 0x000fca00078e0212 */
[----:B------:R0:W-:Y:S02]  /*0890*/  ST.E desc[UR36][R4.64], R45 ;  /* 0x0000002d04007985 */ /* 0x0001e4000c101924 */
.L_x_3:
[----:B------:R-:W-:Y:S05]  /*08a0*/  BSYNC.RECONVERGENT B7 ;  /* 0x0000000000077941 */ /* 0x000fea0003800200 */
.L_x_2:
[----:B------:R-:W-:-:S05]  /*08b0*/  IMAD.WIDE R24, R31, 0x4, R24 ;  /* 0x000000041f187825 */ /* 0x000fca00078e0218 */
[----:B0-----:R-:W2:Y:S01]  /*08c0*/  LD.E R45, desc[UR36][R24.64] ;  /* 0x00000024182d7980 */ /* 0x001ea2000c101900 */
[----:B------:R-:W-:Y:S01]  /*08d0*/  BSSY.RECONVERGENT B7, `(.L_x_6) ;  /* 0x0000050000077945 */ /* 0x000fe20003800200 */
[----:B--2---:R-:W-:-:S13]  /*08e0*/  ISETP.GE.AND P0, PT, R40, R45, PT ;  /* 0x0000002d2800720c */ /* 0x004fda0003f06270 */
[----:B------:R-:W-:Y:S05]  /*08f0*/  @P0 BRA `(.L_x_7) ;  /* 0x0000000400340947 */ /* 0x000fea0003800000 */
[-C--:B------:R-:W-:Y:S02]  /*0900*/  IABS R0, R35.reuse ;  /* 0x0000002300007213 */ /* 0x080fe40000000000 */
[----:B------:R-:W-:Y:S02]  /*0910*/  IABS R8, R35 ;  /* 0x0000002300087213 */ /* 0x000fe40000000000 */
[----:B------:R-:W0:Y:S01]  /*0920*/  I2F.RP R3, R0 ;  /* 0x0000000000037306 */ /* 0x000e220000209400 */
[----:B------:R-:W-:Y:S02]  /*0930*/  IABS R6, R40 ;  /* 0x0000002800067213 */ /* 0x000fe40000000000 */
[----:B------:R-:W-:-:S05]  /*0940*/  ISETP.GE.AND P1, PT, R40, RZ, PT ;  /* 0x000000ff2800720c */ /* 0x000fca0003f26270 */
[----:B0-----:R-:W0:Y:S02]  /*0950*/  MUFU.RCP R3, R3 ;  /* 0x0000000300037308 */ /* 0x001e240000001000 */
[----:B0-----:R-:W-:-:S06]  /*0960*/  VIADD R4, R3, 0xffffffe ;  /* 0x0ffffffe03047836 */ /* 0x001fcc0000000000 */
[----:B------:R0:W1:Y:S02]  /*0970*/  F2I.FTZ.U32.TRUNC.NTZ R5, R4 ;  /* 0x0000000400057305 */ /* 0x000064000021f000 */
[----:B0-----:R-:W-:Y:S02]  /*0980*/  IMAD.MOV.U32 R4, RZ, RZ, RZ ;  /* 0x000000ffff047224 */ /* 0x001fe400078e00ff */
[----:B-1----:R-:W-:-:S04]  /*0990*/  IMAD.MOV R7, RZ, RZ, -R5 ;  /* 0x000000ffff077224 */ /* 0x002fc800078e0a05 */
[----:B------:R-:W-:-:S04]  /*09a0*/  IMAD R7, R7, R0, RZ ;  /* 0x0000000007077224 */ /* 0x000fc800078e02ff */
[----:B------:R-:W-:-:S04]  /*09b0*/  IMAD.HI.U32 R7, R5, R7, R4 ;  /* 0x0000000705077227 */ /* 0x000fc800078e0004 */
[----:B------:R-:W-:Y:S01]  /*09c0*/  IMAD.MOV R5, RZ, RZ, -R8 ;  /* 0x000000ffff057224 */ /* 0x000fe200078e0a08 */
[----:B------:R-:W-:Y:S01]  /*09d0*/  LOP3.LUT R8, RZ, R35, RZ, 0x33, !PT ;  /* 0x00000023ff087212 */ /* 0x000fe200078e33ff */
        /* <DEDUP_REMOVED lines=12> */
[----:B------:R-:W-:Y:S02]  /*0aa0*/  IABS R4, R45 ;  /* 0x0000002d00047213 */ /* 0x000fe40000000000 */
[----:B------:R-:W-:-:S03]  /*0ab0*/  ISETP.GE.AND P2, PT, R45, RZ, PT ;  /* 0x000000ff2d00720c */ /* 0x000fc60003f46270 */
[----:B------:R-:W-:-:S04]  /*0ac0*/  IMAD.HI.U32 R3, R7, R4, RZ ;  /* 0x0000000407037227 */ /* 0x000fc800078e00ff */
[----:B------:R-:W-:Y:S02]  /*0ad0*/  IMAD R3, R3, R5, R4 ;  /* 0x0000000503037224 */ /* 0x000fe400078e0204 */
[----:B------:R-:W-:-:S03]  /*0ae0*/  VIADD R5, R45, 0xffffffff ;  /* 0xffffffff2d057836 */ /* 0x000fc60000000000 */
        /* <DEDUP_REMOVED lines=32> */
[----:B------:R-:W-:Y:S02]  /*0cf0*/  IMAD.MOV.U32 R6, RZ, RZ, R26 ;  /* 0x000000ffff067224 */ /* 0x000fe400078e001a */
[----:B------:R-:W-:-:S03]  /*0d00*/  IMAD.MOV.U32 R7, RZ, RZ, R2 ;  /* 0x000000ffff077224 */ /* 0x000fc600078e0002 */
        /* <DEDUP_REMOVED lines=8> */
.L_x_9:
[----:B------:R-:W-:Y:S05]  /*0d90*/  BSYNC.RECONVERGENT B6 ;  /* 0x0000000000067941 */ /* 0x000fea0003800200 */
.L_x_8:
[----:B------:R-:W-:-:S04]  /*0da0*/  IMAD R5, R40, 0x7d0, R43 ;  /* 0x000007d028057824 */ /* 0x000fc800078e022b */
[----:B------:R-:W-:-:S05]  /*0db0*/  IMAD.WIDE R4, R5, 0x4, R18 ;  /* 0x0000000405047825 */ /* 0x000fca00078e0212 */
[----:B------:R0:W-:Y:S02]  /*0dc0*/  ST.E desc[UR36][R4.64], R45 ;  /* 0x0000002d04007985 */ /* 0x0001e4000c101924 */
.L_x_7:
[----:B------:R-:W-:Y:S05]  /*0dd0*/  BSYNC.RECONVERGENT B7 ;  /* 0x0000000000077941 */ /* 0x000fea0003800200 */
.L_x_6:
        /* <DEDUP_REMOVED lines=13> */
[----:B0-----:R-:W-:Y:S02]  /*0eb0*/  HFMA2 R4, -RZ, RZ, 0, 0 ;  /* 0x00000000ff047431 */ /* 0x001fe400000001ff */
        /* <DEDUP_REMOVED lines=64> */
.L_x_13:
[----:B------:R-:W-:Y:S05]  /*12c0*/  BSYNC.RECONVERGENT B6 ;  /* 0x0000000000067941 */ /* 0x000fea0003800200 */
.L_x_12:
[----:B------:R-:W-:-:S04]  /*12d0*/  IMAD R5, R40, 0x7d0, R43 ;  /* 0x000007d028057824 */ /* 0x000fc800078e022b */
[----:B------:R-:W-:-:S05]  /*12e0*/  IMAD.WIDE R4, R5, 0x4, R18 ;  /* 0x0000000405047825 */ /* 0x000fca00078e0212 */
[----:B------:R0:W-:Y:S02]  /*12f0*/  ST.E desc[UR36][R4.64], R45 ;  /* 0x0000002d04007985 */ /* 0x0001e4000c101924 */
.L_x_11:
[----:B------:R-:W-:Y:S05]  /*1300*/  BSYNC.RECONVERGENT B7 ;  /* 0x0000000000077941 */ /* 0x000fea0003800200 */
.L_x_10:
[----:B------:R-:W-:-:S05]  /*1310*/  IMAD.WIDE R24, R31, 0x4, R24 ;  /* 0x000000041f187825 */ /* 0x000fca00078e0218 */
[----:B------:R-:W2:Y:S01]  /*1320*/  LD.E R43, desc[UR36][R24.64] ;  /* 0x00000024182b7980 */ /* 0x000ea2000c101900 */
[----:B------:R-:W-:Y:S01]  /*1330*/  BSSY.RECONVERGENT B7, `(.L_x_14) ;  /* 0x0000051000077945 */ /* 0x000fe20003800200 */
[----:B--2---:R-:W-:-:S13]  /*1340*/  ISETP.GE.AND P0, PT, R40, R43, PT ;  /* 0x0000002b2800720c */ /* 0x004fda0003f06270 */
[----:B------:R-:W-:Y:S05]  /*1350*/  @P0 BRA `(.L_x_15) ;  /* 0x0000000400380947 */ /* 0x000fea0003800000 */
[-C--:B------:R-:W-:Y:S02]  /*1360*/  IABS R0, R35.reuse ;  /* 0x0000002300007213 */ /* 0x080fe40000000000 */
[----:B------:R-:W-:Y:S02]  /*1370*/  IABS R8, R35 ;  /* 0x0000002300087213 */ /* 0x000fe40000000000 */
[----:B------:R-:W1:Y:S01]  /*1380*/  I2F.RP R3, R0 ;  /* 0x0000000000037306 */ /* 0x000e620000209400 */
[----:B------:R-:W-:Y:S02]  /*1390*/  IABS R6, R40 ;  /* 0x0000002800067213 */ /* 0x000fe40000000000 */
[----:B------:R-:W-:Y:S01]  /*13a0*/  IMAD.MOV R8, RZ, RZ, -R8 ;  /* 0x000000ffff087224 */ /* 0x000fe200078e0a08 */
[----:B------:R-:W-:-:S04]  /*13b0*/  ISETP.GE.AND P1, PT, R40, RZ, PT ;  /* 0x000000ff2800720c */ /* 0x000fc80003f26270 */
[----:B-1----:R-:W0:Y:S02]  /*13c0*/  MUFU.RCP R3, R3 ;  /* 0x0000000300037308 */ /* 0x002e240000001000 */
[----:B0-----:R-:W-:-:S06]  /*13d0*/  VIADD R4, R3, 0xffffffe ;  /* 0x0ffffffe03047836 */ /* 0x001fcc0000000000 */
[----:B------:R0:W1:Y:S02]  /*13e0*/  F2I.FTZ.U32.TRUNC.NTZ R5, R4 ;  /* 0x0000000400057305 */ /* 0x000064000021f000 */
[----:B0-----:R-:W-:Y:S02]  /*13f0*/  IMAD.MOV.U32 R4, RZ, RZ, RZ ;  /* 0x000000ffff047224 */ /* 0x001fe400078e00ff */
[----:B-1----:R-:W-:-:S04]  /*1400*/  IMAD.MOV R7, RZ, RZ, -R5 ;  /* 0x000000ffff077224 */ /* 0x002fc800078e0a05 */
[----:B------:R-:W-:-:S04]  /*1410*/  IMAD R7, R7, R0, RZ ;  /* 0x0000000007077224 */ /* 0x000fc800078e02ff */
[----:B------:R-:W-:Y:S01]  /*1420*/  IMAD.HI.U32 R7, R5, R7, R4 ;  /* 0x0000000705077227 */ /* 0x000fe200078e0004 */
[----:B------:R-:W-:Y:S02]  /*1430*/  MOV R5, R8 ;  /* 0x0000000800057202 */ /* 0x000fe40000000f00 */
[----:B------:R-:W-:-:S03]  /*1440*/  LOP3.LUT R8, RZ, R35, RZ, 0x33, !PT ;  /* 0x00000023ff087212 */ /* 0x000fc600078e33ff */
        /* <DEDUP_REMOVED lines=59> */
.L_x_17:
[----:B------:R-:W-:Y:S05]  /*1800*/  BSYNC.RECONVERGENT B6 ;  /* 0x0000000000067941 */ /* 0x000fea0003800200 */
.L_x_16:
[----:B------:R-:W-:-:S04]  /*1810*/  IMAD R5, R40, 0x7d0, R25 ;  /* 0x000007d028057824 */ /* 0x000fc800078e0219 */
[----:B------:R-:W-:-:S05]  /*1820*/  IMAD.WIDE R4, R5, 0x4, R18 ;  /* 0x0000000405047825 */ /* 0x000fca00078e0212 */
[----:B------:R1:W-:Y:S02]  /*1830*/  ST.E desc[UR36][R4.64], R43 ;  /* 0x0000002b04007985 */ /* 0x0003e4000c101924 */
.L_x_15:
[----:B------:R-:W-:Y:S05]  /*1840*/  BSYNC.RECONVERGENT B7 ;  /* 0x0000000000077941 */ /* 0x000fea0003800200 */
.L_x_14:
[----:B------:R-:W-:Y:S01]  /*1850*/  ISETP.NE.AND P0, PT, R41, RZ, PT ;  /* 0x000000ff2900720c */ /* 0x000fe20003f05270 */
[----:B------:R-:W-:-:S12]  /*1860*/  IMAD R29, R31, 0x4, R29 ;  /* 0x000000041f1d7824 */ /* 0x000fd800078e021d */
[----:B------:R-:W-:Y:S05]  /*1870*/  @P0 BRA `(.L_x_18) ;  /* 0xffffffe800b00947 */ /* 0x000fea000383ffff */
.L_x_1:
[----:B------:R-:W-:Y:S05]  /*1880*/  BSYNC B8 ;  /* 0x0000000000087941 */ /* 0x000fea0003800000 */
.L_x_0:
[----:B------:R-:W-:-:S13]  /*1890*/  ISETP.NE.AND P0, PT, R30, RZ, PT ;  /* 0x000000ff1e00720c */ /* 0x000fda0003f05270 */
[----:B------:R-:W-:Y:S05]  /*18a0*/  @!P0 EXIT ;  /* 0x000000000000894d */ /* 0x000fea0003800000 */
[----:B------:R-:W-:Y:S02]  /*18b0*/  IMAD R39, R39, R28, RZ ;  /* 0x0000001c27277224 */ /* 0x000fe400078e02ff */
[----:B------:R-:W-:Y:S02]  /*18c0*/  IMAD.MOV R30, RZ, RZ, -R30 ;  /* 0x000000ffff1e7224 */ /* 0x000fe400078e0a1e */
[----:B------:R-:W-:-:S04]  /*18d0*/  IMAD R39, R38, R39, RZ ;  /* 0x0000002726277224 */ /* 0x000fc800078e02ff */
[----:B------:R-:W-:-:S07]  /*18e0*/  IMAD R36, R37, R39, R36 ;  /* 0x0000002725247224 */ /* 0x000fce00078e0224 */
.L_x_23:
[----:B01----:R-:W-:-:S05]  /*18f0*/  IMAD.WIDE R4, R36, 0x4, R22 ;  /* 0x0000000424047825 */ /* 0x003fca00078e0216 */
[----:B------:R-:W2:Y:S01]  /*1900*/  LD.E R27, desc[UR36][R4.64] ;  /* 0x00000024041b7980 */ /* 0x000ea2000c101900 */
[----:B------:R-:W-:Y:S01]  /*1910*/  VIADD R30, R30, 0x1 ;  /* 0x000000011e1e7836 */ /* 0x000fe20000000000 */
[----:B------:R-:W-:Y:S05]  /*1920*/  YIELD ;  /* 0x0000000000007946 */ /* 0x000fea0003800000 */
[----:B------:R-:W-:Y:S01]  /*1930*/  ISETP.NE.AND P1, PT, R30, RZ, PT ;  /* 0x000000ff1e00720c */ /* 0x000fe20003f25270 */
[----:B------:R-:W-:Y:S03]  /*1940*/  BSSY.RECONVERGENT B7, `(.L_x_19) ;  /* 0x0000053000077945 */ /* 0x000fe60003800200 */
[----:B------:R-:W-:-:S02]  /*1950*/  P2R R24, PR, RZ, 0x2 ;  /* 0x00000002ff187803 */ /* 0x000fc40000000000 */
[----:B--2---:R-:W-:-:S13]  /*1960*/  ISETP.GE.AND P0, PT, R40, R27, PT ;  /* 0x0000001b2800720c */ /* 0x004fda0003f06270 */
[----:B------:R-:W-:Y:S05]  /*1970*/  @P0 BRA `(.L_x_20) ;  /* 0x00000004003c0947 */ /* 0x000fea0003800000 */
[-C--:B------:R-:W-:Y:S02]  /*1980*/  IABS R7, R35.reuse ;  /* 0x0000002300077213 */ /* 0x080fe40000000000 */
[----:B------:R-:W-:Y:S02]  /*1990*/  IABS R9, R35 ;  /* 0x0000002300097213 */ /* 0x000fe40000000000 */
[----:B------:R-:W0:Y:S01]  /*19a0*/  I2F.RP R0, R7 ;  /* 0x0000000700007306 */ /* 0x000e220000209400 */
[----:B------:R-:W-:Y:S02]  /*19b0*/  IABS R8, R40 ;  /* 0x0000002800087213 */ /* 0x000fe40000000000 */
[----:B------:R-:W-:Y:S02]  /*19c0*/  IADD3 R9, PT, PT, RZ, -R9, RZ ;  /* 0x80000009ff097210 */ /* 0x000fe40007ffe0ff */
[----:B------:R-:W-:-:S03]  /*19d0*/  ISETP.GE.AND P1, PT, R40, RZ, PT ;  /* 0x000000ff2800720c */ /* 0x000fc60003f26270 */
[----:B0-----:R-:W0:Y:S02]  /*19e0*/  MUFU.RCP R0, R0 ;  /* 0x0000000000007308 */ /* 0x001e240000001000 */
[----:B0-----:R-:W-:-:S06]  /*19f0*/  VIADD R4, R0, 0xffffffe ;  /* 0x0ffffffe00047836 */ /* 0x001fcc0000000000 */
[----:B------:R0:W1:Y:S02]  /*1a00*/  F2I.FTZ.U32.TRUNC.NTZ R5, R4 ;  /* 0x0000000400057305 */ /* 0x000064000021f000 */
[----:B0-----:R-:W-:Y:S02]  /*1a10*/  IMAD.MOV.U32 R4, RZ, RZ, RZ ;  /* 0x000000ffff047224 */ /* 0x001fe400078e00ff */
[----:B-1----:R-:W-:-:S04]  /*1a20*/  IMAD.MOV R6, RZ, RZ, -R5 ;  /* 0x000000ffff067224 */ /* 0x002fc800078e0a05 */
[----:B------:R-:W-:-:S04]  /*1a30*/  IMAD R3, R6, R7, RZ ;  /* 0x0000000706037224 */ /* 0x000fc800078e02ff */
[----:B------:R-:W-:-:S04]  /*1a40*/  IMAD.HI.U32 R6, R5, R3, R4 ;  /* 0x0000000305067227 */ /* 0x000fc800078e0004 */
[----:B------:R-:W-:Y:S02]  /*1a50*/  IMAD.MOV.U32 R3, RZ, RZ, R8 ;  /* 0x000000ffff037224 */ /* 0x000fe400078e0008 */
[----:B------:R-:W-:Y:S01]  /*1a60*/  IMAD.MOV.U32 R5, RZ, RZ, R9 ;  /* 0x000000ffff057224 */ /* 0x000fe200078e0009 */
        /* <DEDUP_REMOVED lines=60> */
.L_x_22:
[----:B------:R-:W-:Y:S05]  /*1e30*/  BSYNC.RECONVERGENT B6 ;  /* 0x0000000000067941 */ /* 0x000fea0003800200 */
.L_x_21:
[----:B------:R-:W-:-:S04]  /*1e40*/  IMAD R5, R40, 0x7d0, R25 ;  /* 0x000007d028057824 */ /* 0x000fc800078e0219 */
[----:B------:R-:W-:-:S05]  /*1e50*/  IMAD.WIDE R4, R5, 0x4, R18 ;  /* 0x0000000405047825 */ /* 0x000fca00078e0212 */
[----:B------:R0:W-:Y:S02]  /*1e60*/  ST.E desc[UR36][R4.64], R27 ;  /* 0x0000001b04007985 */ /* 0x0001e4000c101924 */
.L_x_20:
[----:B------:R-:W-:Y:S05]  /*1e70*/  BSYNC.RECONVERGENT B7 ;  /* 0x0000000000077941 */ /* 0x000fea0003800200 */
.L_x_19:
[----:B------:R-:W-:Y:S01]  /*1e80*/  ISETP.NE.AND P0, PT, R24, RZ, PT ;  /* 0x000000ff1800720c */ /* 0x000fe20003f05270 */
[----:B------:R-:W-:-:S12]  /*1e90*/  IMAD.IADD R36, R31, 0x1, R36 ;  /* 0x000000011f247824 */ /* 0x000fd800078e0224 */
[----:B------:R-:W-:Y:S05]  /*1ea0*/  @P0 BRA `(.L_x_23) ;  /* 0xfffffff800900947 */ /* 0x000fea000383ffff */
[----:B------:R-:W-:Y:S05]  /*1eb0*/  EXIT ;  /* 0x000000000000794d */ /* 0x000fea0003800000 */
.L_x_24:
[----:B------:R-:W-:-:S00]  /*1ec0*/  BRA `(.L_x_24) ;  /* 0xfffffffc00fc7947 */ /* 0x000fc0000383ffff */
[----:B------:R-:W-:-:S00]  /*1ed0*/  NOP ;  /* 0x0000000000007918 */ /* 0x000fc00000000000 */
        /* <DEDUP_REMOVED lines=10> */
.L_x_25:


//--------------------- .nv.global.init           --------------------------
	.section	.nv.global.init,"aw",@progbits
.nv.global.init:
	.type		$str,@object
	.size		$str,(.L_0 - $str)
$str:
        /*0000*/ 	.byte	0x61, 0x6c, 0x6c, 0x6f, 0x63, 0x61, 0x74, 0x65, 0x20, 0x6d, 0x6f, 0x72, 0x65, 0x20, 0x73, 0x70
        /*0010*/ 	.byte	0x61, 0x63, 0x65, 0x20, 0x66, 0x6f, 0x72, 0x20, 0x70, 0x6f, 0x74, 0x43, 0x6f, 0x6e, 0x20, 0x70
        /*0020*/ 	.byte	0x6f, 0x73, 0x20, 0x25, 0x34, 0x64, 0x0a, 0x00
.L_0:


//--------------------- .nv.shared.reserved.0     --------------------------
	.section	.nv.shared.reserved.0,"aw",@nobits
	.weak		__nv_reservedSMEM_offset_0_alias
	.size		__nv_reservedSMEM_offset_0_alias, 0, 64
	.other		__nv_reservedSMEM_offset_0_alias,@"STO_CUDA_RESERVED_SHARED STV_DEFAULT"
__nv_reservedSMEM_offset_0_alias:
	.zero		0
	.zero		64


//--------------------- .nv.constant0._Z4linkPPfPPi --------------------------
	.section	.nv.constant0._Z4linkPPfPPi,"a",@progbits
	.sectionflags	@""
	.align	4
.nv.constant0._Z4linkPPfPPi:
	.zero		912


//--------------------- SYMBOLS --------------------------

	.type		.nv.reservedSmem.offset0,@object
	.size		.nv.reservedSmem.offset0,0x4
	.type		vprintf,@function
